//
// Generated by NVIDIA NVVM Compiler
//
// Compiler Build ID: CL-36424714
// Cuda compilation tools, release 13.0, V13.0.88
// Based on NVVM 20.0.0
//

.version 9.0
.target sm_100
.address_size 64

	// .globl	_Z22warp_divergence_kernelPii

.visible .entry _Z22warp_divergence_kernelPii(
	.param .u64 .ptr .align 1 _Z22warp_divergence_kernelPii_param_0,
	.param .u32 _Z22warp_divergence_kernelPii_param_1
)
{
	.reg .pred 	%p<3>;
	.reg .b32 	%r<10>;
	.reg .b64 	%rd<5>;

	ld.param.u64 	%rd1, [_Z22warp_divergence_kernelPii_param_0];
	ld.param.u32 	%r4, [_Z22warp_divergence_kernelPii_param_1];
	mov.u32 	%r1, %tid.x;
	setp.lt.s32 	%p1, %r4, 1;
	mov.b32 	%r9, 0;
	@%p1 bra 	$L__BB0_2;
	and.b32  	%r6, %r1, 31;
	setp.gt.u32 	%p2, %r6, 15;
	selp.u32 	%r7, 1, 0, %p2;
	shl.b32 	%r8, %r6, %r7;
	mul.lo.s32 	%r9, %r8, %r4;
$L__BB0_2:
	cvta.to.global.u64 	%rd2, %rd1;
	mul.wide.u32 	%rd3, %r1, 4;
	add.s64 	%rd4, %rd2, %rd3;
	st.global.u32 	[%rd4], %r9;
	ret;

}
	// .globl	_Z19warp_uniform_kernelPii
.visible .entry _Z19warp_uniform_kernelPii(
	.param .u64 .ptr .align 1 _Z19warp_uniform_kernelPii_param_0,
	.param .u32 _Z19warp_uniform_kernelPii_param_1
)
{
	.reg .pred 	%p<3>;
	.reg .b32 	%r<10>;
	.reg .b64 	%rd<5>;

	ld.param.u64 	%rd1, [_Z19warp_uniform_kernelPii_param_0];
	ld.param.u32 	%r4, [_Z19warp_uniform_kernelPii_param_1];
	mov.u32 	%r1, %tid.x;
	setp.lt.s32 	%p1, %r4, 1;
	mov.b32 	%r9, 0;
	@%p1 bra 	$L__BB1_2;
	and.b32  	%r6, %r1, 31;
	setp.gt.u32 	%p2, %r1, 63;
	selp.u32 	%r7, 1, 0, %p2;
	shl.b32 	%r8, %r6, %r7;
	mul.lo.s32 	%r9, %r8, %r4;
$L__BB1_2:
	cvta.to.global.u64 	%rd2, %rd1;
	mul.wide.u32 	%rd3, %r1, 4;
	add.s64 	%rd4, %rd2, %rd3;
	st.global.u32 	[%rd4], %r9;
	ret;

}


// ===== COMPILED SASS (sm_100) =====

	.target	sm_100

	.elftype	@"ET_EXEC"


//--------------------- .note.nv.tkinfo           --------------------------
	.section	.note.nv.tkinfo,"",@"SHT_NOTE"
	.sectionflags	@"SHF_NOTE_NV_TKINFO"
	.tkinfo
        /*0018*/ 	.word	0x00000002
        /*0030*/ 	.string	""
        /*0030*/ 	.string	"ptxas"
        /*0030*/ 	.string	"Cuda compilation tools, release 13.0, V13.0.88"
        /*0030*/ 	.string	"Build cuda_13.0.r13.0/compiler.36424714_0"
        /*0030*/ 	.string	"-arch sm_100 -m 64 "



//--------------------- .note.nv.cuinfo           --------------------------
	.section	.note.nv.cuinfo,"",@"SHT_NOTE"
	.sectionflags	@"SHF_NOTE_NV_CUINFO"
        /*0018*/ 	.short	0x0002
        /*001a*/ 	.short	0x0064
        /*001c*/ 	.short	0x0082
	.zero		2


//--------------------- .nv.info                  --------------------------
	.section	.nv.info,"",@"SHT_CUDA_INFO"
	.align	4


	//----- nvinfo : EIATTR_REGCOUNT
	.align		4
        /*0000*/ 	.byte	0x04, 0x2f
        /*0002*/ 	.short	(.L_1 - .L_0)
	.align		4
.L_0:
        /*0004*/ 	.word	index@(_Z22warp_divergence_kernelPii)
        /*0008*/ 	.word	0x0000000c


	//----- nvinfo : EIATTR_FRAME_SIZE
	.align		4
.L_1:
        /*000c*/ 	.byte	0x04, 0x11
        /*000e*/ 	.short	(.L_3 - .L_2)
	.align		4
.L_2:
        /*0010*/ 	.word	index@(_Z22warp_divergence_kernelPii)
        /*0014*/ 	.word	0x00000000


	//----- nvinfo : EIATTR_REGCOUNT
	.align		4
.L_3:
        /*0018*/ 	.byte	0x04, 0x2f
        /*001a*/ 	.short	(.L_5 - .L_4)
	.align		4
.L_4:
        /*001c*/ 	.word	index@(_Z19warp_uniform_kernelPii)
        /*0020*/ 	.word	0x0000000c


	//----- nvinfo : EIATTR_FRAME_SIZE
	.align		4
.L_5:
        /*0024*/ 	.byte	0x04, 0x11
        /*0026*/ 	.short	(.L_7 - .L_6)
	.align		4
.L_6:
        /*0028*/ 	.word	index@(_Z19warp_uniform_kernelPii)
        /*002c*/ 	.word	0x00000000


	//----- nvinfo : EIATTR_MIN_STACK_SIZE
	.align		4
.L_7:
        /*0030*/ 	.byte	0x04, 0x12
        /*0032*/ 	.short	(.L_9 - .L_8)
	.align		4
.L_8:
        /*0034*/ 	.word	index@(_Z19warp_uniform_kernelPii)
        /*0038*/ 	.word	0x00000000


	//----- nvinfo : EIATTR_MIN_STACK_SIZE
	.align		4
.L_9:
        /*003c*/ 	.byte	0x04, 0x12
        /*003e*/ 	.short	(.L_11 - .L_10)
	.align		4
.L_10:
        /*0040*/ 	.word	index@(_Z22warp_divergence_kernelPii)
        /*0044*/ 	.word	0x00000000
.L_11:


//--------------------- .nv.compat                --------------------------
	.section	.nv.compat,"",@"SHT_CUDA_COMPAT_INFO"
	.align	4
        /*0000*/ 	.byte	0x02, 0x09, 0x00, 0x00, 0x02, 0x02, 0x01, 0x00, 0x02, 0x05, 0x05, 0x00, 0x03, 0x07, 0x01, 0x01
        /*0010*/ 	.byte	0x02, 0x03, 0x00, 0x00, 0x02, 0x06, 0x01, 0x00, 0x04, 0x0b, 0x08, 0x00, 0x09, 0x00, 0x00, 0x00
        /*0020*/ 	.byte	0x00, 0x00, 0x00, 0x00


//--------------------- .nv.info._Z19warp_uniform_kernelPii --------------------------
	.section	.nv.info._Z19warp_uniform_kernelPii,"",@"SHT_CUDA_INFO"
	.sectionflags	@""
	.align	4


	//----- nvinfo : EIATTR_CUDA_API_VERSION
	.align		4
        /*0000*/ 	.byte	0x04, 0x37
        /*0002*/ 	.short	(.L_13 - .L_12)
.L_12:
        /*0004*/ 	.word	0x00000082


	//----- nvinfo : EIATTR_KPARAM_INFO
	.align		4
.L_13:
        /*0008*/ 	.byte	0x04, 0x17
        /*000a*/ 	.short	(.L_15 - .L_14)
.L_14:
        /*000c*/ 	.word	0x00000000
        /*0010*/ 	.short	0x0001
        /*0012*/ 	.short	0x0008
        /*0014*/ 	.byte	0x00, 0xf0, 0x11, 0x00


	//----- nvinfo : EIATTR_KPARAM_INFO
	.align		4
.L_15:
        /*0018*/ 	.byte	0x04, 0x17
        /*001a*/ 	.short	(.L_17 - .L_16)
.L_16:
        /*001c*/ 	.word	0x00000000
        /*0020*/ 	.short	0x0000
        /*0022*/ 	.short	0x0000
        /*0024*/ 	.byte	0x00, 0xf5, 0x21, 0x00


	//----- nvinfo : EIATTR_SPARSE_MMA_MASK
	.align		4
.L_17:
        /*0028*/ 	.byte	0x03, 0x50
        /*002a*/ 	.short	0x0000


	//----- nvinfo : EIATTR_MAXREG_COUNT
	.align		4
        /*002c*/ 	.byte	0x03, 0x1b
        /*002e*/ 	.short	0x00ff


	//----- nvinfo : EIATTR_MERCURY_ISA_VERSION
	.align		4
        /*0030*/ 	.byte	0x03, 0x5f
        /*0032*/ 	.short	0x0101


	//----- nvinfo : EIATTR_VRC_CTA_INIT_COUNT
	.align		4
        /*0034*/ 	.byte	0x02, 0x4a
	.zero		1
	.zero		1


	//----- nvinfo : EIATTR_EXIT_INSTR_OFFSETS
	.align		4
        /*0038*/ 	.byte	0x04, 0x1c
        /*003a*/ 	.short	(.L_19 - .L_18)


	//   ....[0]....
.L_18:
        /*003c*/ 	.word	0x000000e0


	//----- nvinfo : EIATTR_CBANK_PARAM_SIZE
	.align		4
.L_19:
        /*0040*/ 	.byte	0x03, 0x19
        /*0042*/ 	.short	0x000c


	//----- nvinfo : EIATTR_PARAM_CBANK
	.align		4
        /*0044*/ 	.byte	0x04, 0x0a
        /*0046*/ 	.short	(.L_21 - .L_20)
	.align		4
.L_20:
        /*0048*/ 	.word	index@(.nv.constant0._Z19warp_uniform_kernelPii)
        /*004c*/ 	.short	0x0380
        /*004e*/ 	.short	0x000c


	//----- nvinfo : EIATTR_SW_WAR
	.align		4
.L_21:
        /*0050*/ 	.byte	0x04, 0x36
        /*0052*/ 	.short	(.L_23 - .L_22)
.L_22:
        /*0054*/ 	.word	0x00000008
.L_23:


//--------------------- .nv.info._Z22warp_divergence_kernelPii --------------------------
	.section	.nv.info._Z22warp_divergence_kernelPii,"",@"SHT_CUDA_INFO"
	.sectionflags	@""
	.align	4


	//----- nvinfo : EIATTR_CUDA_API_VERSION
	.align		4
        /*0000*/ 	.byte	0x04, 0x37
        /*0002*/ 	.short	(.L_25 - .L_24)
.L_24:
        /*0004*/ 	.word	0x00000082


	//----- nvinfo : EIATTR_KPARAM_INFO
	.align		4
.L_25:
        /*0008*/ 	.byte	0x04, 0x17
        /*000a*/ 	.short	(.L_27 - .L_26)
.L_26:
        /*000c*/ 	.word	0x00000000
        /*0010*/ 	.short	0x0001
        /*0012*/ 	.short	0x0008
        /*0014*/ 	.byte	0x00, 0xf0, 0x11, 0x00


	//----- nvinfo : EIATTR_KPARAM_INFO
	.align		4
.L_27:
        /*0018*/ 	.byte	0x04, 0x17
        /*001a*/ 	.short	(.L_29 - .L_28)
.L_28:
        /*001c*/ 	.word	0x00000000
        /*0020*/ 	.short	0x0000
        /*0022*/ 	.short	0x0000
        /*0024*/ 	.byte	0x00, 0xf5, 0x21, 0x00


	//----- nvinfo : EIATTR_SPARSE_MMA_MASK
	.align		4
.L_29:
        /*0028*/ 	.byte	0x03, 0x50
        /*002a*/ 	.short	0x0000


	//----- nvinfo : EIATTR_MAXREG_COUNT
	.align		4
        /*002c*/ 	.byte	0x03, 0x1b
        /*002e*/ 	.short	0x00ff


	//----- nvinfo : EIATTR_MERCURY_ISA_VERSION
	.align		4
        /*0030*/ 	.byte	0x03, 0x5f
        /*0032*/ 	.short	0x0101


	//----- nvinfo : EIATTR_VRC_CTA_INIT_COUNT
	.align		4
        /*0034*/ 	.byte	0x02, 0x4a
	.zero		1
	.zero		1


	//----- nvinfo : EIATTR_EXIT_INSTR_OFFSETS
	.align		4
        /*0038*/ 	.byte	0x04, 0x1c
        /*003a*/ 	.short	(.L_31 - .L_30)


	//   ....[0]....
.L_30:
        /*003c*/ 	.word	0x000000e0


	//----- nvinfo : EIATTR_CBANK_PARAM_SIZE
	.align		4
.L_31:
        /*0040*/ 	.byte	0x03, 0x19
        /*0042*/ 	.short	0x000c


	//----- nvinfo : EIATTR_PARAM_CBANK
	.align		4
        /*0044*/ 	.byte	0x04, 0x0a
        /*0046*/ 	.short	(.L_33 - .L_32)
	.align		4
.L_32:
        /*0048*/ 	.word	index@(.nv.constant0._Z22warp_divergence_kernelPii)
        /*004c*/ 	.short	0x0380
        /*004e*/ 	.short	0x000c


	//----- nvinfo : EIATTR_SW_WAR
	.align		4
.L_33:
        /*0050*/ 	.byte	0x04, 0x36
        /*0052*/ 	.short	(.L_35 - .L_34)
.L_34:
        /*0054*/ 	.word	0x00000008
.L_35:


//--------------------- .nv.callgraph             --------------------------
	.section	.nv.callgraph,"",@"SHT_CUDA_CALLGRAPH"
	.align	4
	.sectionentsize	8
	.align		4
        /*0000*/ 	.word	0x00000000
	.align		4
        /*0004*/ 	.word	0xffffffff
	.align		4
        /*0008*/ 	.word	0x00000000
	.align		4
        /*000c*/ 	.word	0xfffffffe
	.align		4
        /*0010*/ 	.word	0x00000000
	.align		4
        /*0014*/ 	.word	0xfffffffd
	.align		4
        /*0018*/ 	.word	0x00000000
	.align		4
        /*001c*/ 	.word	0xfffffffc


//--------------------- .text._Z19warp_uniform_kernelPii --------------------------
	.section	.text._Z19warp_uniform_kernelPii,"ax",@progbits
	.align	128
        .global         _Z19warp_uniform_kernelPii
        .type           _Z19warp_uniform_kernelPii,@function
        .size           _Z19warp_uniform_kernelPii,(.L_x_2 - _Z19warp_uniform_kernelPii)
        .other          _Z19warp_uniform_kernelPii,@"STO_CUDA_ENTRY STV_DEFAULT"
_Z19warp_uniform_kernelPii:
.text._Z19warp_uniform_kernelPii:
[----:B------:R-:W-:Y:S08]  /*0000*/  LDC R1, c[0x0][0x37c] ;  /* 0x0000df00ff017b82 */ /* 0x000ff00000000800 */
[----:B------:R-:W0:Y:S01]  /*0010*/  LDC R9, c[0x0][0x388] ;  /* 0x0000e200ff097b82 */ /* 0x000e220000000800 */
[----:B------:R-:W1:Y:S01]  /*0020*/  S2R R7, SR_TID.X ;  /* 0x0000000000077919 */ /* 0x000e620000002100 */
[----:B------:R-:W2:Y:S06]  /*0030*/  LDCU.64 UR4, c[0x0][0x358] ;  /* 0x00006b00ff0477ac */ /* 0x000eac0008000a00 */
[----:B------:R-:W1:Y:S01]  /*0040*/  LDC.64 R2, c[0x0][0x380] ;  /* 0x0000e000ff027b82 */ /* 0x000e620000000a00 */
[----:B0-----:R-:W-:Y:S01]  /*0050*/  ISETP.GE.AND P1, PT, R9, 0x1, PT ;  /* 0x000000010900780c */ /* 0x001fe20003f26270 */
[----:B-1----:R-:W-:-:S12]  /*0060*/  IMAD.WIDE.U32 R2, R7, 0x4, R2 ;  /* 0x0000000407027825 */ /* 0x002fd800078e0002 */
[C---:B------:R-:W-:Y:S02]  /*0070*/  @P1 ISETP.GT.U32.AND P0, PT, R7.reuse, 0x3f, PT ;  /* 0x0000003f0700180c */ /* 0x040fe40003f04070 */
[----:B------:R-:W-:Y:S02]  /*0080*/  @P1 LOP3.LUT R0, R7, 0x1f, RZ, 0xc0, !PT ;  /* 0x0000001f07001812 */ /* 0x000fe400078ec0ff */
[----:B------:R-:W-:-:S04]  /*0090*/  @P1 SEL R5, RZ, 0x1, !P0 ;  /* 0x00000001ff051807 */ /* 0x000fc80004000000 */
[----:B------:R-:W-:Y:S01]  /*00a0*/  @P1 SHF.L.U32 R0, R0, R5, RZ ;  /* 0x0000000500001219 */ /* 0x000fe200000006ff */
[----:B------:R-:W-:-:S04]  /*00b0*/  IMAD.MOV.U32 R5, RZ, RZ, RZ ;  /* 0x000000ffff057224 */ /* 0x000fc800078e00ff */
[----:B------:R-:W-:-:S05]  /*00c0*/  @P1 IMAD R5, R0, R9, RZ ;  /* 0x0000000900051224 */ /* 0x000fca00078e02ff */
[----:B--2---:R-:W-:Y:S01]  /*00d0*/  STG.E desc[UR4][R2.64], R5 ;  /* 0x0000000502007986 */ /* 0x004fe2000c101904 */
[----:B------:R-:W-:Y:S05]  /*00e0*/  EXIT ;  /* 0x000000000000794d */ /* 0x000fea0003800000 */
.L_x_0:
[----:B------:R-:W-:-:S00]  /*00f0*/  BRA `(.L_x_0) ;  /* 0xfffffffc00fc7947 */ /* 0x000fc0000383ffff */
[----:B------:R-:W-:-:S00]  /*0100*/  NOP ;  /* 0x0000000000007918 */ /* 0x000fc00000000000 */
[----:B------:R-:W-:-:S00]  /*0110*/  NOP ;  /* 0x0000000000007918 */ /* 0x000fc00000000000 */
[----:B------:R-:W-:-:S00]  /*0120*/  NOP ;  /* 0x0000000000007918 */ /* 0x000fc00000000000 */
[----:B------:R-:W-:-:S00]  /*0130*/  NOP ;  /* 0x0000000000007918 */ /* 0x000fc00000000000 */
[----:B------:R-:W-:-:S00]  /*0140*/  NOP ;  /* 0x0000000000007918 */ /* 0x000fc00000000000 */
[----:B------:R-:W-:-:S00]  /*0150*/  NOP ;  /* 0x0000000000007918 */ /* 0x000fc00000000000 */
[----:B------:R-:W-:-:S00]  /*0160*/  NOP ;  /* 0x0000000000007918 */ /* 0x000fc00000000000 */
[----:B------:R-:W-:-:S00]  /*0170*/  NOP ;  /* 0x0000000000007918 */ /* 0x000fc00000000000 */
.L_x_2:


//--------------------- .text._Z22warp_divergence_kernelPii --------------------------
	.section	.text._Z22warp_divergence_kernelPii,"ax",@progbits
	.align	128
        .global         _Z22warp_divergence_kernelPii
        .type           _Z22warp_divergence_kernelPii,@function
        .size           _Z22warp_divergence_kernelPii,(.L_x_3 - _Z22warp_divergence_kernelPii)
        .other          _Z22warp_divergence_kernelPii,@"STO_CUDA_ENTRY STV_DEFAULT"
_Z22warp_divergence_kernelPii:
.text._Z22warp_divergence_kernelPii:
[----:B------:R-:W-:Y:S08]  /*0000*/  LDC R1, c[0x0][0x37c] ;  /* 0x0000df00ff017b82 */ /* 0x000ff00000000800 */
[----:B------:R-:W0:Y:S01]  /*0010*/  LDC R9, c[0x0][0x388] ;  /* 0x0000e200ff097b82 */ /* 0x000e220000000800 */
[----:B------:R-:W1:Y:S01]  /*0020*/  S2R R7, SR_TID.X ;  /* 0x0000000000077919 */ /* 0x000e620000002100 */
[----:B------:R-:W2:Y:S06]  /*0030*/  LDCU.64 UR4, c[0x0][0x358] ;  /* 0x00006b00ff0477ac */ /* 0x000eac0008000a00 */
[----:B------:R-:W1:Y:S01]  /*0040*/  LDC.64 R2, c[0x0][0x380] ;  /* 0x0000e000ff027b82 */ /* 0x000e620000000a00 */
[----:B0-----:R-:W-:Y:S01]  /*0050*/  ISETP.GE.AND P1, PT, R9, 0x1, PT ;  /* 0x000000010900780c */ /* 0x001fe20003f26270 */
[----:B-1----:R-:W-:-:S12]  /*0060*/  IMAD.WIDE.U32 R2, R7, 0x4, R2 ;  /* 0x0000000407027825 */ /* 0x002fd800078e0002 */
[----:B------:R-:W-:-:S04]  /*0070*/  @P1 LOP3.LUT R0, R7, 0x1f, RZ, 0xc0, !PT ;  /* 0x0000001f07001812 */ /* 0x000fc800078ec0ff */
[----:B------:R-:W-:-:S04]  /*0080*/  @P1 ISETP.GT.U32.AND P0, PT, R0, 0xf, PT ;  /* 0x0000000f0000180c */ /* 0x000fc80003f04070 */
[----:B------:R-:W-:-:S04]  /*0090*/  @P1 SEL R5, RZ, 0x1, !P0 ;  /* 0x00000001ff051807 */ /* 0x000fc80004000000 */
[----:B------:R-:W-:Y:S01]  /*00a0*/  @P1 SHF.L.U32 R0, R0, R5, RZ ;  /* 0x0000000500001219 */ /* 0x000fe200000006ff */
[----:B------:R-:W-:-:S04]  /*00b0*/  IMAD.MOV.U32 R5, RZ, RZ, RZ ;  /* 0x000000ffff057224 */ /* 0x000fc800078e00ff */
[----:B------:R-:W-:-:S05]  /*00c0*/  @P1 IMAD R5, R0, R9, RZ ;  /* 0x0000000900051224 */ /* 0x000fca00078e02ff */
[----:B--2---:R-:W-:Y:S01]  /*00d0*/  STG.E desc[UR4][R2.64], R5 ;  /* 0x0000000502007986 */ /* 0x004fe2000c101904 */
[----:B------:R-:W-:Y:S05]  /*00e0*/  EXIT ;  /* 0x000000000000794d */ /* 0x000fea0003800000 */
.L_x_1:
        /* <DEDUP_REMOVED lines=9> */
.L_x_3:


//--------------------- .nv.shared.reserved.0     --------------------------
	.section	.nv.shared.reserved.0,"aw",@nobits
	.weak		__nv_reservedSMEM_offset_0_alias
	.size		__nv_reservedSMEM_offset_0_alias, 0, 64
	.other		__nv_reservedSMEM_offset_0_alias,@"STO_CUDA_RESERVED_SHARED STV_DEFAULT"
__nv_reservedSMEM_offset_0_alias:
	.zero		0
	.zero		64


//--------------------- .nv.constant0._Z19warp_uniform_kernelPii --------------------------
	.section	.nv.constant0._Z19warp_uniform_kernelPii,"a",@progbits
	.sectionflags	@""
	.align	4
.nv.constant0._Z19warp_uniform_kernelPii:
	.zero		908


//--------------------- .nv.constant0._Z22warp_divergence_kernelPii --------------------------
	.section	.nv.constant0._Z22warp_divergence_kernelPii,"a",@progbits
	.sectionflags	@""
	.align	4
.nv.constant0._Z22warp_divergence_kernelPii:
	.zero		908


//--------------------- SYMBOLS --------------------------

	.type		.nv.reservedSmem.offset0,@object
	.size		.nv.reservedSmem.offset0,0x4
